//
// Generated by NVIDIA NVVM Compiler
//
// Compiler Build ID: CL-36424714
// Cuda compilation tools, release 13.0, V13.0.88
// Based on NVVM 20.0.0
//

.version 9.0
.target sm_100
.address_size 64

	// .globl	_Z14vector_add_gpuPfS_S_i

.visible .entry _Z14vector_add_gpuPfS_S_i(
	.param .u64 .ptr .align 1 _Z14vector_add_gpuPfS_S_i_param_0,
	.param .u64 .ptr .align 1 _Z14vector_add_gpuPfS_S_i_param_1,
	.param .u64 .ptr .align 1 _Z14vector_add_gpuPfS_S_i_param_2,
	.param .u32 _Z14vector_add_gpuPfS_S_i_param_3
)
{
	.reg .pred 	%p<2>;
	.reg .b32 	%r<6>;
	.reg .b32 	%f<4>;
	.reg .b64 	%rd<11>;

	ld.param.u64 	%rd1, [_Z14vector_add_gpuPfS_S_i_param_0];
	ld.param.u64 	%rd2, [_Z14vector_add_gpuPfS_S_i_param_1];
	ld.param.u64 	%rd3, [_Z14vector_add_gpuPfS_S_i_param_2];
	ld.param.u32 	%r2, [_Z14vector_add_gpuPfS_S_i_param_3];
	mov.u32 	%r3, %ctaid.x;
	mov.u32 	%r4, %ntid.x;
	mov.u32 	%r5, %tid.x;
	mad.lo.s32 	%r1, %r3, %r4, %r5;
	setp.ge.s32 	%p1, %r1, %r2;
	@%p1 bra 	$L__BB0_2;
	cvta.to.global.u64 	%rd4, %rd2;
	cvta.to.global.u64 	%rd5, %rd3;
	cvta.to.global.u64 	%rd6, %rd1;
	mul.wide.s32 	%rd7, %r1, 4;
	add.s64 	%rd8, %rd4, %rd7;
	ld.global.f32 	%f1, [%rd8];
	add.s64 	%rd9, %rd5, %rd7;
	ld.global.f32 	%f2, [%rd9];
	add.f32 	%f3, %f1, %f2;
	add.s64 	%rd10, %rd6, %rd7;
	st.global.f32 	[%rd10], %f3;
$L__BB0_2:
	ret;

}


// ===== COMPILED SASS (sm_100) =====

	.target	sm_100

	.elftype	@"ET_EXEC"


//--------------------- .note.nv.tkinfo           --------------------------
	.section	.note.nv.tkinfo,"",@"SHT_NOTE"
	.sectionflags	@"SHF_NOTE_NV_TKINFO"
	.tkinfo
        /*0018*/ 	.word	0x00000002
        /*0030*/ 	.string	""
        /*0030*/ 	.string	"ptxas"
        /*0030*/ 	.string	"Cuda compilation tools, release 13.0, V13.0.88"
        /*0030*/ 	.string	"Build cuda_13.0.r13.0/compiler.36424714_0"
        /*0030*/ 	.string	"-arch sm_100 -m 64 "



//--------------------- .note.nv.cuinfo           --------------------------
	.section	.note.nv.cuinfo,"",@"SHT_NOTE"
	.sectionflags	@"SHF_NOTE_NV_CUINFO"
        /*0018*/ 	.short	0x0002
        /*001a*/ 	.short	0x0064
        /*001c*/ 	.short	0x0082
	.zero		2


//--------------------- .nv.info                  --------------------------
	.section	.nv.info,"",@"SHT_CUDA_INFO"
	.align	4


	//----- nvinfo : EIATTR_REGCOUNT
	.align		4
        /*0000*/ 	.byte	0x04, 0x2f
        /*0002*/ 	.short	(.L_1 - .L_0)
	.align		4
.L_0:
        /*0004*/ 	.word	index@(_Z14vector_add_gpuPfS_S_i)
        /*0008*/ 	.word	0x0000000c


	//----- nvinfo : EIATTR_FRAME_SIZE
	.align		4
.L_1:
        /*000c*/ 	.byte	0x04, 0x11
        /*000e*/ 	.short	(.L_3 - .L_2)
	.align		4
.L_2:
        /*0010*/ 	.word	index@(_Z14vector_add_gpuPfS_S_i)
        /*0014*/ 	.word	0x00000000


	//----- nvinfo : EIATTR_MIN_STACK_SIZE
	.align		4
.L_3:
        /*0018*/ 	.byte	0x04, 0x12
        /*001a*/ 	.short	(.L_5 - .L_4)
	.align		4
.L_4:
        /*001c*/ 	.word	index@(_Z14vector_add_gpuPfS_S_i)
        /*0020*/ 	.word	0x00000000
.L_5:


//--------------------- .nv.compat                --------------------------
	.section	.nv.compat,"",@"SHT_CUDA_COMPAT_INFO"
	.align	4
        /*0000*/ 	.byte	0x02, 0x09, 0x00, 0x00, 0x02, 0x02, 0x01, 0x00, 0x02, 0x05, 0x05, 0x00, 0x03, 0x07, 0x01, 0x01
        /*0010*/ 	.byte	0x02, 0x03, 0x00, 0x00, 0x02, 0x06, 0x01, 0x00, 0x04, 0x0b, 0x08, 0x00, 0x09, 0x00, 0x00, 0x00
        /*0020*/ 	.byte	0x00, 0x00, 0x00, 0x00


//--------------------- .nv.info._Z14vector_add_gpuPfS_S_i --------------------------
	.section	.nv.info._Z14vector_add_gpuPfS_S_i,"",@"SHT_CUDA_INFO"
	.sectionflags	@""
	.align	4


	//----- nvinfo : EIATTR_CUDA_API_VERSION
	.align		4
        /*0000*/ 	.byte	0x04, 0x37
        /*0002*/ 	.short	(.L_7 - .L_6)
.L_6:
        /*0004*/ 	.word	0x00000082


	//----- nvinfo : EIATTR_KPARAM_INFO
	.align		4
.L_7:
        /*0008*/ 	.byte	0x04, 0x17
        /*000a*/ 	.short	(.L_9 - .L_8)
.L_8:
        /*000c*/ 	.word	0x00000000
        /*0010*/ 	.short	0x0003
        /*0012*/ 	.short	0x0018
        /*0014*/ 	.byte	0x00, 0xf0, 0x11, 0x00


	//----- nvinfo : EIATTR_KPARAM_INFO
	.align		4
.L_9:
        /*0018*/ 	.byte	0x04, 0x17
        /*001a*/ 	.short	(.L_11 - .L_10)
.L_10:
        /*001c*/ 	.word	0x00000000
        /*0020*/ 	.short	0x0002
        /*0022*/ 	.short	0x0010
        /*0024*/ 	.byte	0x00, 0xf5, 0x21, 0x00


	//----- nvinfo : EIATTR_KPARAM_INFO
	.align		4
.L_11:
        /*0028*/ 	.byte	0x04, 0x17
        /*002a*/ 	.short	(.L_13 - .L_12)
.L_12:
        /*002c*/ 	.word	0x00000000
        /*0030*/ 	.short	0x0001
        /*0032*/ 	.short	0x0008
        /*0034*/ 	.byte	0x00, 0xf5, 0x21, 0x00


	//----- nvinfo : EIATTR_KPARAM_INFO
	.align		4
.L_13:
        /*0038*/ 	.byte	0x04, 0x17
        /*003a*/ 	.short	(.L_15 - .L_14)
.L_14:
        /*003c*/ 	.word	0x00000000
        /*0040*/ 	.short	0x0000
        /*0042*/ 	.short	0x0000
        /*0044*/ 	.byte	0x00, 0xf5, 0x21, 0x00


	//----- nvinfo : EIATTR_SPARSE_MMA_MASK
	.align		4
.L_15:
        /*0048*/ 	.byte	0x03, 0x50
        /*004a*/ 	.short	0x0000


	//----- nvinfo : EIATTR_MAXREG_COUNT
	.align		4
        /*004c*/ 	.byte	0x03, 0x1b
        /*004e*/ 	.short	0x00ff


	//----- nvinfo : EIATTR_MERCURY_ISA_VERSION
	.align		4
        /*0050*/ 	.byte	0x03, 0x5f
        /*0052*/ 	.short	0x0101


	//----- nvinfo : EIATTR_VRC_CTA_INIT_COUNT
	.align		4
        /*0054*/ 	.byte	0x02, 0x4a
	.zero		1
	.zero		1


	//----- nvinfo : EIATTR_EXIT_INSTR_OFFSETS
	.align		4
        /*0058*/ 	.byte	0x04, 0x1c
        /*005a*/ 	.short	(.L_17 - .L_16)


	//   ....[0]....
.L_16:
        /*005c*/ 	.word	0x00000070


	//   ....[1]....
        /*0060*/ 	.word	0x00000130


	//----- nvinfo : EIATTR_CBANK_PARAM_SIZE
	.align		4
.L_17:
        /*0064*/ 	.byte	0x03, 0x19
        /*0066*/ 	.short	0x001c


	//----- nvinfo : EIATTR_PARAM_CBANK
	.align		4
        /*0068*/ 	.byte	0x04, 0x0a
        /*006a*/ 	.short	(.L_19 - .L_18)
	.align		4
.L_18:
        /*006c*/ 	.word	index@(.nv.constant0._Z14vector_add_gpuPfS_S_i)
        /*0070*/ 	.short	0x0380
        /*0072*/ 	.short	0x001c


	//----- nvinfo : EIATTR_SW_WAR
	.align		4
.L_19:
        /*0074*/ 	.byte	0x04, 0x36
        /*0076*/ 	.short	(.L_21 - .L_20)
.L_20:
        /*0078*/ 	.word	0x00000008
.L_21:


//--------------------- .nv.callgraph             --------------------------
	.section	.nv.callgraph,"",@"SHT_CUDA_CALLGRAPH"
	.align	4
	.sectionentsize	8
	.align		4
        /*0000*/ 	.word	0x00000000
	.align		4
        /*0004*/ 	.word	0xffffffff
	.align		4
        /*0008*/ 	.word	0x00000000
	.align		4
        /*000c*/ 	.word	0xfffffffe
	.align		4
        /*0010*/ 	.word	0x00000000
	.align		4
        /*0014*/ 	.word	0xfffffffd
	.align		4
        /*0018*/ 	.word	0x00000000
	.align		4
        /*001c*/ 	.word	0xfffffffc


//--------------------- .text._Z14vector_add_gpuPfS_S_i --------------------------
	.section	.text._Z14vector_add_gpuPfS_S_i,"ax",@progbits
	.align	128
        .global         _Z14vector_add_gpuPfS_S_i
        .type           _Z14vector_add_gpuPfS_S_i,@function
        .size           _Z14vector_add_gpuPfS_S_i,(.L_x_1 - _Z14vector_add_gpuPfS_S_i)
        .other          _Z14vector_add_gpuPfS_S_i,@"STO_CUDA_ENTRY STV_DEFAULT"
_Z14vector_add_gpuPfS_S_i:
.text._Z14vector_add_gpuPfS_S_i:
[----:B------:R-:W-:Y:S01]  /*0000*/  LDC R1, c[0x0][0x37c] ;  /* 0x0000df00ff017b82 */ /* 0x000fe20000000800 */
[----:B------:R-:W0:Y:S07]  /*0010*/  S2R R0, SR_TID.X ;  /* 0x0000000000007919 */ /* 0x000e2e0000002100 */
[----:B------:R-:W0:Y:S01]  /*0020*/  S2UR UR4, SR_CTAID.X ;  /* 0x00000000000479c3 */ /* 0x000e220000002500 */
[----:B------:R-:W1:Y:S07]  /*0030*/  LDCU UR5, c[0x0][0x398] ;  /* 0x00007300ff0577ac */ /* 0x000e6e0008000800 */
[----:B------:R-:W0:Y:S02]  /*0040*/  LDC R9, c[0x0][0x360] ;  /* 0x0000d800ff097b82 */ /* 0x000e240000000800 */
[----:B0-----:R-:W-:-:S05]  /*0050*/  IMAD R9, R9, UR4, R0 ;  /* 0x0000000409097c24 */ /* 0x001fca000f8e0200 */
[----:B-1----:R-:W-:-:S13]  /*0060*/  ISETP.GE.AND P0, PT, R9, UR5, PT ;  /* 0x0000000509007c0c */ /* 0x002fda000bf06270 */
[----:B------:R-:W-:Y:S05]  /*0070*/  @P0 EXIT ;  /* 0x000000000000094d */ /* 0x000fea0003800000 */
[----:B------:R-:W0:Y:S01]  /*0080*/  LDC.64 R2, c[0x0][0x388] ;  /* 0x0000e200ff027b82 */ /* 0x000e220000000a00 */
[----:B------:R-:W1:Y:S07]  /*0090*/  LDCU.64 UR4, c[0x0][0x358] ;  /* 0x00006b00ff0477ac */ /* 0x000e6e0008000a00 */
[----:B------:R-:W2:Y:S08]  /*00a0*/  LDC.64 R4, c[0x0][0x390] ;  /* 0x0000e400ff047b82 */ /* 0x000eb00000000a00 */
[----:B------:R-:W3:Y:S01]  /*00b0*/  LDC.64 R6, c[0x0][0x380] ;  /* 0x0000e000ff067b82 */ /* 0x000ee20000000a00 */
[----:B0-----:R-:W-:-:S06]  /*00c0*/  IMAD.WIDE R2, R9, 0x4, R2 ;  /* 0x0000000409027825 */ /* 0x001fcc00078e0202 */
[----:B-1----:R-:W4:Y:S01]  /*00d0*/  LDG.E R2, desc[UR4][R2.64] ;  /* 0x0000000402027981 */ /* 0x002f22000c1e1900 */
[----:B--2---:R-:W-:-:S06]  /*00e0*/  IMAD.WIDE R4, R9, 0x4, R4 ;  /* 0x0000000409047825 */ /* 0x004fcc00078e0204 */
[----:B------:R-:W4:Y:S01]  /*00f0*/  LDG.E R5, desc[UR4][R4.64] ;  /* 0x0000000404057981 */ /* 0x000f22000c1e1900 */
[----:B---3--:R-:W-:-:S04]  /*0100*/  IMAD.WIDE R6, R9, 0x4, R6 ;  /* 0x0000000409067825 */ /* 0x008fc800078e0206 */
[----:B----4-:R-:W-:-:S05]  /*0110*/  FADD R9, R2, R5 ;  /* 0x0000000502097221 */ /* 0x010fca0000000000 */
[----:B------:R-:W-:Y:S01]  /*0120*/  STG.E desc[UR4][R6.64], R9 ;  /* 0x0000000906007986 */ /* 0x000fe2000c101904 */
[----:B------:R-:W-:Y:S05]  /*0130*/  EXIT ;  /* 0x000000000000794d */ /* 0x000fea0003800000 */
.L_x_0:
[----:B------:R-:W-:-:S00]  /*0140*/  BRA `(.L_x_0) ;  /* 0xfffffffc00fc7947 */ /* 0x000fc0000383ffff */
[----:B------:R-:W-:-:S00]  /*0150*/  NOP ;  /* 0x0000000000007918 */ /* 0x000fc00000000000 */
        /* <DEDUP_REMOVED lines=10> */
.L_x_1:


//--------------------- .nv.shared.reserved.0     --------------------------
	.section	.nv.shared.reserved.0,"aw",@nobits
	.weak		__nv_reservedSMEM_offset_0_alias
	.size		__nv_reservedSMEM_offset_0_alias, 0, 64
	.other		__nv_reservedSMEM_offset_0_alias,@"STO_CUDA_RESERVED_SHARED STV_DEFAULT"
__nv_reservedSMEM_offset_0_alias:
	.zero		0
	.zero		64


//--------------------- .nv.constant0._Z14vector_add_gpuPfS_S_i --------------------------
	.section	.nv.constant0._Z14vector_add_gpuPfS_S_i,"a",@progbits
	.sectionflags	@""
	.align	4
.nv.constant0._Z14vector_add_gpuPfS_S_i:
	.zero		924


//--------------------- SYMBOLS --------------------------

	.type		.nv.reservedSmem.offset0,@object
	.size		.nv.reservedSmem.offset0,0x4
